	.headerflags	@"EF_CUDA_TEXMODE_UNIFIED EF_CUDA_64BIT_ADDRESS EF_CUDA_ACCELERATORS EF_CUDA_SM90 EF_CUDA_VIRTUAL_SM(EF_CUDA_SM90)"
	.elftype	@"ET_EXEC"


//--------------------- .nv.info                  --------------------------
	.section	.nv.info,"",@"SHT_CUDA_INFO"
	.align	4


	//----- nvinfo : EIATTR_REGCOUNT
	.align		4
        /*0000*/ 	.byte	0x04, 0x2f
        /*0002*/ 	.short	(.L_1 - .L_0)
	.align		4
.L_0:
        /*0004*/ 	.word	index@(triton_per_fused_constant_pad_nd_cumsum_mul_6)
        /*0008*/ 	.word	0x0000000d


	//----- nvinfo : EIATTR_MIN_STACK_SIZE
	.align		4
.L_1:
        /*000c*/ 	.byte	0x04, 0x12
        /*000e*/ 	.short	(.L_3 - .L_2)
	.align		4
.L_2:
        /*0010*/ 	.word	index@(triton_per_fused_constant_pad_nd_cumsum_mul_6)
        /*0014*/ 	.word	0x00000000


	//----- nvinfo : EIATTR_FRAME_SIZE
	.align		4
.L_3:
        /*0018*/ 	.byte	0x04, 0x11
        /*001a*/ 	.short	(.L_5 - .L_4)
	.align		4
.L_4:
        /*001c*/ 	.word	index@(triton_per_fused_constant_pad_nd_cumsum_mul_6)
        /*0020*/ 	.word	0x00000000


	//----- nvinfo : EIATTR_MIN_STACK_SIZE
	.align		4
.L_5:
        /*0024*/ 	.byte	0x04, 0x12
        /*0026*/ 	.short	(.L_7 - .L_6)
	.align		4
.L_6:
        /*0028*/ 	.word	index@(triton_per_fused_constant_pad_nd_cumsum_mul_6)
        /*002c*/ 	.word	0x00000000
.L_7:


//--------------------- .nv.info.triton_per_fused_constant_pad_nd_cumsum_mul_6 --------------------------
	.section	.nv.info.triton_per_fused_constant_pad_nd_cumsum_mul_6,"",@"SHT_CUDA_INFO"
	.sectionflags	@""
	.align	4


	//----- nvinfo : EIATTR_CUDA_API_VERSION
	.align		4
        /*0000*/ 	.byte	0x04, 0x37
        /*0002*/ 	.short	(.L_9 - .L_8)
.L_8:
        /*0004*/ 	.word	0x0000007c


	//----- nvinfo : EIATTR_KPARAM_INFO
	.align		4
.L_9:
        /*0008*/ 	.byte	0x04, 0x17
        /*000a*/ 	.short	(.L_11 - .L_10)
.L_10:
        /*000c*/ 	.word	0x00000000
        /*0010*/ 	.short	0x0003
        /*0012*/ 	.short	0x0014
        /*0014*/ 	.byte	0x00, 0xf0, 0x11, 0x00


	//----- nvinfo : EIATTR_KPARAM_INFO
	.align		4
.L_11:
        /*0018*/ 	.byte	0x04, 0x17
        /*001a*/ 	.short	(.L_13 - .L_12)
.L_12:
        /*001c*/ 	.word	0x00000000
        /*0020*/ 	.short	0x0002
        /*0022*/ 	.short	0x0010
        /*0024*/ 	.byte	0x00, 0xf0, 0x11, 0x00


	//----- nvinfo : EIATTR_KPARAM_INFO
	.align		4
.L_13:
        /*0028*/ 	.byte	0x04, 0x17
        /*002a*/ 	.short	(.L_15 - .L_14)
.L_14:
        /*002c*/ 	.word	0x00000000
        /*0030*/ 	.short	0x0001
        /*0032*/ 	.short	0x0008
        /*0034*/ 	.byte	0x00, 0xf4, 0x21, 0x00


	//----- nvinfo : EIATTR_KPARAM_INFO
	.align		4
.L_15:
        /*0038*/ 	.byte	0x04, 0x17
        /*003a*/ 	.short	(.L_17 - .L_16)
.L_16:
        /*003c*/ 	.word	0x00000000
        /*0040*/ 	.short	0x0000
        /*0042*/ 	.short	0x0000
        /*0044*/ 	.byte	0x00, 0xf4, 0x21, 0x00


	//----- nvinfo : EIATTR_SPARSE_MMA_MASK
	.align		4
.L_17:
        /*0048*/ 	.byte	0x03, 0x50
        /*004a*/ 	.short	0x0000


	//----- nvinfo : EIATTR_MAXREG_COUNT
	.align		4
        /*004c*/ 	.byte	0x03, 0x1b
        /*004e*/ 	.short	0x00ff


	//----- nvinfo : EIATTR_COOP_GROUP_MASK_REGIDS
	.align		4
        /*0050*/ 	.byte	0x04, 0x29
        /*0052*/ 	.short	(.L_19 - .L_18)


	//   ....[0]....
.L_18:
        /*0054*/ 	.word	0xffffffff


	//   ....[1]....
        /*0058*/ 	.word	0xffffffff


	//   ....[2]....
        /*005c*/ 	.word	0xffffffff


	//   ....[3]....
        /*0060*/ 	.word	0xffffffff


	//----- nvinfo : EIATTR_COOP_GROUP_INSTR_OFFSETS
	.align		4
.L_19:
        /*0064*/ 	.byte	0x04, 0x28
        /*0066*/ 	.short	(.L_21 - .L_20)


	//   ....[0]....
.L_20:
        /*0068*/ 	.word	0x000001a0


	//   ....[1]....
        /*006c*/ 	.word	0x000001f0


	//   ....[2]....
        /*0070*/ 	.word	0x00000220


	//   ....[3]....
        /*0074*/ 	.word	0x00000260


	//----- nvinfo : EIATTR_EXIT_INSTR_OFFSETS
	.align		4
.L_21:
        /*0078*/ 	.byte	0x04, 0x1c
        /*007a*/ 	.short	(.L_23 - .L_22)


	//   ....[0]....
.L_22:
        /*007c*/ 	.word	0x000002b0


	//   ....[1]....
        /*0080*/ 	.word	0x000002d0


	//----- nvinfo : EIATTR_REQNTID
	.align		4
.L_23:
        /*0084*/ 	.byte	0x04, 0x10
        /*0086*/ 	.short	(.L_25 - .L_24)
.L_24:
        /*0088*/ 	.word	0x00000040
        /*008c*/ 	.word	0x00000001
        /*0090*/ 	.word	0x00000001


	//----- nvinfo : EIATTR_CBANK_PARAM_SIZE
	.align		4
.L_25:
        /*0094*/ 	.byte	0x03, 0x19
        /*0096*/ 	.short	0x0018


	//----- nvinfo : EIATTR_PARAM_CBANK
	.align		4
        /*0098*/ 	.byte	0x04, 0x0a
        /*009a*/ 	.short	(.L_27 - .L_26)
	.align		4
.L_26:
        /*009c*/ 	.word	index@(.nv.constant0.triton_per_fused_constant_pad_nd_cumsum_mul_6)
        /*00a0*/ 	.short	0x0210
        /*00a2*/ 	.short	0x0018


	//----- nvinfo : EIATTR_SW_WAR
	.align		4
.L_27:
        /*00a4*/ 	.byte	0x04, 0x36
        /*00a6*/ 	.short	(.L_29 - .L_28)
.L_28:
        /*00a8*/ 	.word	0x00000008
.L_29:


//--------------------- .nv.callgraph             --------------------------
	.section	.nv.callgraph,"",@"SHT_CUDA_CALLGRAPH"
	.align	4
	.sectionentsize	8
	.align		4
        /*0000*/ 	.word	0x00000000
	.align		4
        /*0004*/ 	.word	0xffffffff
	.align		4
        /*0008*/ 	.word	0x00000000
	.align		4
        /*000c*/ 	.word	0xfffffffe
	.align		4
        /*0010*/ 	.word	0x00000000
	.align		4
        /*0014*/ 	.word	0xfffffffd
	.align		4
        /*0018*/ 	.word	0x00000000
	.align		4
        /*001c*/ 	.word	0xfffffffc


//--------------------- .text.triton_per_fused_constant_pad_nd_cumsum_mul_6 --------------------------
	.section	.text.triton_per_fused_constant_pad_nd_cumsum_mul_6,"ax",@progbits
	.align	128
        .global         triton_per_fused_constant_pad_nd_cumsum_mul_6
        .type           triton_per_fused_constant_pad_nd_cumsum_mul_6,@function
        .size           triton_per_fused_constant_pad_nd_cumsum_mul_6,(.L_x_1 - triton_per_fused_constant_pad_nd_cumsum_mul_6)
        .other          triton_per_fused_constant_pad_nd_cumsum_mul_6,@"STO_CUDA_ENTRY STV_DEFAULT"
triton_per_fused_constant_pad_nd_cumsum_mul_6:
.text.triton_per_fused_constant_pad_nd_cumsum_mul_6:
[----:B------:R-:W0:Y:S02]  /*0000*/  LDC R1, c[0x0][0x28] ;  /* 0x00000a00ff017b82 */ /* 0x000e240000000800 */
[----:B------:R-:W1:Y:S01]  /*0010*/  S2R R9, SR_CTAID.X ;  /* 0x0000000000097919 */ /* 0x000e620000002500 */
[----:B------:R-:W2:Y:S01]  /*0020*/  LDC.64 R2, c[0x0][0x210] ;  /* 0x00008400ff027b82 */ /* 0x000ea20000000a00 */
[----:B------:R-:W-:Y:S01]  /*0030*/  ULDC.64 UR4, c[0x0][0x208] ;  /* 0x0000820000047ab9 */ /* 0x000fe20000000a00 */
[----:B------:R-:W3:Y:S01]  /*0040*/  S2R R10, SR_TID.X ;  /* 0x00000000000a7919 */ /* 0x000ee20000002100 */
[----:B-1----:R-:W-:Y:S02]  /*0050*/  SHF.R.S32.HI R0, RZ, 0x1f, R9 ;  /* 0x0000001fff007819 */ /* 0x002fe40000011409 */
[----:B------:R-:W-:Y:S02]  /*0060*/  ISETP.GE.AND P0, PT, R9, 0x40, PT ;  /* 0x000000400900780c */ /* 0x000fe40003f06270 */
[----:B------:R-:W-:Y:S02]  /*0070*/  LEA.HI R0, R0, R9, RZ, 0x4 ;  /* 0x0000000900007211 */ /* 0x000fe400078f20ff */
[----:B---3--:R-:W-:-:S02]  /*0080*/  LOP3.LUT R4, R10, 0xf, RZ, 0xc0, !PT ;  /* 0x0000000f0a047812 */ /* 0x008fc400078ec0ff */
[----:B------:R-:W-:-:S05]  /*0090*/  LOP3.LUT R5, R0, 0xfffffff0, RZ, 0xc0, !PT ;  /* 0xfffffff000057812 */ /* 0x000fca00078ec0ff */
[----:B------:R-:W-:Y:S01]  /*00a0*/  IMAD.IADD R7, R9, 0x1, -R5 ;  /* 0x0000000109077824 */ /* 0x000fe200078e0a05 */
[----:B------:R-:W-:-:S03]  /*00b0*/  SHF.R.S32.HI R5, RZ, 0x4, R0 ;  /* 0x00000004ff057819 */ /* 0x000fc60000011400 */
[C---:B------:R-:W-:Y:S02]  /*00c0*/  IMAD R6, R4.reuse, 0x10, R7 ;  /* 0x0000001004067824 */ /* 0x040fe400078e0207 */
[----:B------:R-:W-:Y:S02]  /*00d0*/  VIADD R7, R4, 0xffffffff ;  /* 0xffffffff04077836 */ /* 0x000fe40000000000 */
[----:B------:R-:W-:-:S03]  /*00e0*/  IMAD R0, R5, 0x80, R6 ;  /* 0x0000008005007824 */ /* 0x000fc600078e0206 */
[----:B------:R-:W-:Y:S01]  /*00f0*/  ISETP.LT.U32.AND P0, PT, R7, 0x8, !P0 ;  /* 0x000000080700780c */ /* 0x000fe20004701070 */
[----:B------:R-:W-:Y:S02]  /*0100*/  VIADD R7, R0, 0xfffffff0 ;  /* 0xfffffff000077836 */ /* 0x000fe40000000000 */
[----:B------:R-:W-:Y:S02]  /*0110*/  IMAD.MOV.U32 R0, RZ, RZ, RZ ;  /* 0x000000ffff007224 */ /* 0x000fe400078e00ff */
[----:B--2---:R-:W-:-:S08]  /*0120*/  IMAD.WIDE R2, R7, 0x4, R2 ;  /* 0x0000000407027825 */ /* 0x004fd000078e0202 */
[----:B------:R-:W2:Y:S01]  /*0130*/  @P0 LDG.E R0, desc[UR4][R2.64] ;  /* 0x0000000402000981 */ /* 0x000ea2000c1e1900 */
[----:B------:R-:W-:Y:S01]  /*0140*/  IMAD R5, R5, 0x90, R6 ;  /* 0x0000009005057824 */ /* 0x000fe200078e0206 */
[----:B--2---:R-:W-:Y:S02]  /*0150*/  SEL R0, R0, RZ, P0 ;  /* 0x000000ff00007207 */ /* 0x004fe40000000000 */
[----:B------:R-:W-:-:S03]  /*0160*/  LOP3.LUT P0, RZ, R10, 0xf, RZ, 0xc0, !PT ;  /* 0x0000000f0aff7812 */ /* 0x000fc6000780c0ff */
[----:B------:R-:W-:-:S05]  /*0170*/  FMUL R0, R0, 9.9989995956420898438 ;  /* 0x411ffbe700007820 */ /* 0x000fca0000400000 */
[----:B------:R-:W-:Y:S02]  /*0180*/  FSEL R7, R0, 0.0010000000474974513054, P0 ;  /* 0x3a83126f00077808 */ /* 0x000fe40000000000 */
[----:B------:R-:W-:-:S03]  /*0190*/  LOP3.LUT R0, R10, 0x1f, RZ, 0xc0, !PT ;  /* 0x0000001f0a007812 */ /* 0x000fc600078ec0ff */
[----:B------:R-:W1:Y:S01]  /*01a0*/  SHFL.UP PT, R8, R7, 0x1, RZ ;  /* 0x0420000007087989 */ /* 0x000e6200000e00ff */
[C---:B------:R-:W-:Y:S02]  /*01b0*/  ISETP.NE.AND P0, PT, R0.reuse, RZ, PT ;  /* 0x000000ff0000720c */ /* 0x040fe40003f05270 */
[----:B------:R-:W-:-:S11]  /*01c0*/  ISETP.GT.U32.AND P1, PT, R0, 0x7, PT ;  /* 0x000000070000780c */ /* 0x000fd60003f24070 */
[----:B-1----:R-:W-:Y:S01]  /*01d0*/  @P0 FADD R7, R7, R8 ;  /* 0x0000000807070221 */ /* 0x002fe20000000000 */
[----:B------:R-:W-:-:S04]  /*01e0*/  ISETP.GT.U32.AND P0, PT, R0, 0x1, PT ;  /* 0x000000010000780c */ /* 0x000fc80003f04070 */
[----:B------:R-:W1:Y:S09]  /*01f0*/  SHFL.UP PT, R8, R7, 0x2, RZ ;  /* 0x0440000007087989 */ /* 0x000e7200000e00ff */
[----:B-1----:R-:W-:Y:S01]  /*0200*/  @P0 FADD R7, R7, R8 ;  /* 0x0000000807070221 */ /* 0x002fe20000000000 */
[----:B------:R-:W-:-:S04]  /*0210*/  ISETP.GT.U32.AND P0, PT, R0, 0x3, PT ;  /* 0x000000030000780c */ /* 0x000fc80003f04070 */
[----:B------:R-:W1:Y:S09]  /*0220*/  SHFL.UP PT, R2, R7, 0x4, RZ ;  /* 0x0480000007027989 */ /* 0x000e7200000e00ff */
[----:B-1----:R-:W-:Y:S01]  /*0230*/  @P0 FADD R7, R7, R2 ;  /* 0x0000000207070221 */ /* 0x002fe20000000000 */
[----:B------:R-:W-:Y:S01]  /*0240*/  LOP3.LUT P0, RZ, R10, 0x30, RZ, 0xc0, !PT ;  /* 0x000000300aff7812 */ /* 0x000fe2000780c0ff */
[----:B------:R-:W1:Y:S03]  /*0250*/  LDC.64 R2, c[0x0][0x218] ;  /* 0x00008600ff027b82 */ /* 0x000e660000000a00 */
[----:B------:R-:W2:Y:S01]  /*0260*/  SHFL.UP PT, R8, R7, 0x8, RZ ;  /* 0x0500000007087989 */ /* 0x000ea200000e00ff */
[----:B------:R-:W-:-:S04]  /*0270*/  ISETP.LT.U32.AND P0, PT, R4, 0x9, !P0 ;  /* 0x000000090400780c */ /* 0x000fc80004701070 */
[----:B------:R-:W-:Y:S01]  /*0280*/  ISETP.LT.AND P0, PT, R9, 0x40, P0 ;  /* 0x000000400900780c */ /* 0x000fe20000701270 */
[----:B-1----:R-:W-:-:S04]  /*0290*/  IMAD.WIDE R2, R5, 0x4, R2 ;  /* 0x0000000405027825 */ /* 0x002fc800078e0202 */
[----:B--2---:R-:W-:-:S08]  /*02a0*/  @P1 FADD R7, R7, R8 ;  /* 0x0000000807071221 */ /* 0x004fd00000000000 */
[----:B------:R-:W-:Y:S05]  /*02b0*/  @!P0 EXIT ;  /* 0x000000000000894d */ /* 0x000fea0003800000 */
[----:B------:R-:W-:Y:S01]  /*02c0*/  STG.E desc[UR4][R2.64], R7 ;  /* 0x0000000702007986 */ /* 0x000fe2000c101904 */
[----:B------:R-:W-:Y:S05]  /*02d0*/  EXIT ;  /* 0x000000000000794d */ /* 0x000fea0003800000 */
.L_x_0:
[----:B------:R-:W-:-:S00]  /*02e0*/  BRA `(.L_x_0) ;  /* 0xfffffffc00fc7947 */ /* 0x000fc0000383ffff */
[----:B------:R-:W-:-:S00]  /*02f0*/  NOP ;  /* 0x0000000000007918 */ /* 0x000fc00000000000 */
        /* <DEDUP_REMOVED lines=8> */
.L_x_1:


//--------------------- .nv.constant0.triton_per_fused_constant_pad_nd_cumsum_mul_6 --------------------------
	.section	.nv.constant0.triton_per_fused_constant_pad_nd_cumsum_mul_6,"a",@progbits
	.sectionflags	@""
	.align	4
.nv.constant0.triton_per_fused_constant_pad_nd_cumsum_mul_6:
	.zero		552
